//
// Generated by NVIDIA NVVM Compiler
//
// Compiler Build ID: CL-36424714
// Cuda compilation tools, release 13.0, V13.0.88
// Based on NVVM 20.0.0
//

.version 9.0
.target sm_100
.address_size 64

	// .globl	_Z6reducePiPy
// _ZZ6reducePiPyE4temp has been demoted

.visible .entry _Z6reducePiPy(
	.param .u64 .ptr .align 1 _Z6reducePiPy_param_0,
	.param .u64 .ptr .align 1 _Z6reducePiPy_param_1
)
{
	.reg .pred 	%p<5>;
	.reg .b32 	%r<16>;
	.reg .b64 	%rd<13>;
	// demoted variable
	.shared .align 8 .b8 _ZZ6reducePiPyE4temp[2048];
	ld.param.u64 	%rd2, [_Z6reducePiPy_param_0];
	ld.param.u64 	%rd1, [_Z6reducePiPy_param_1];
	cvta.to.global.u64 	%rd3, %rd2;
	mov.u32 	%r6, %ctaid.x;
	mov.u32 	%r1, %ntid.x;
	mov.u32 	%r2, %tid.x;
	mad.lo.s32 	%r7, %r6, %r1, %r2;
	mul.wide.u32 	%rd4, %r7, 4;
	add.s64 	%rd5, %rd3, %rd4;
	ld.global.s32 	%rd6, [%rd5];
	shl.b32 	%r8, %r2, 3;
	mov.u32 	%r9, _ZZ6reducePiPyE4temp;
	add.s32 	%r3, %r9, %r8;
	st.shared.u64 	[%r3], %rd6;
	bar.sync 	0;
	setp.lt.u32 	%p1, %r1, 2;
	@%p1 bra 	$L__BB0_5;
	mov.b32 	%r15, 1;
$L__BB0_2:
	shl.b32 	%r5, %r15, 1;
	add.s32 	%r11, %r5, -1;
	and.b32  	%r12, %r11, %r2;
	setp.ne.s32 	%p2, %r12, 0;
	@%p2 bra 	$L__BB0_4;
	shl.b32 	%r13, %r15, 3;
	add.s32 	%r14, %r3, %r13;
	ld.shared.u64 	%rd7, [%r14];
	ld.shared.u64 	%rd8, [%r3];
	add.s64 	%rd9, %rd8, %rd7;
	st.shared.u64 	[%r3], %rd9;
$L__BB0_4:
	bar.sync 	0;
	setp.lt.u32 	%p3, %r5, %r1;
	mov.u32 	%r15, %r5;
	@%p3 bra 	$L__BB0_2;
$L__BB0_5:
	setp.ne.s32 	%p4, %r2, 0;
	@%p4 bra 	$L__BB0_7;
	ld.shared.u64 	%rd10, [_ZZ6reducePiPyE4temp];
	cvta.to.global.u64 	%rd11, %rd1;
	atom.global.add.u64 	%rd12, [%rd11], %rd10;
$L__BB0_7:
	ret;

}


// ===== COMPILED SASS (sm_100) =====

	.target	sm_100

	.elftype	@"ET_EXEC"


//--------------------- .note.nv.tkinfo           --------------------------
	.section	.note.nv.tkinfo,"",@"SHT_NOTE"
	.sectionflags	@"SHF_NOTE_NV_TKINFO"
	.tkinfo
        /*0018*/ 	.word	0x00000002
        /*0030*/ 	.string	""
        /*0030*/ 	.string	"ptxas"
        /*0030*/ 	.string	"Cuda compilation tools, release 13.0, V13.0.88"
        /*0030*/ 	.string	"Build cuda_13.0.r13.0/compiler.36424714_0"
        /*0030*/ 	.string	"-arch sm_100 -m 64 "



//--------------------- .note.nv.cuinfo           --------------------------
	.section	.note.nv.cuinfo,"",@"SHT_NOTE"
	.sectionflags	@"SHF_NOTE_NV_CUINFO"
        /*0018*/ 	.short	0x0002
        /*001a*/ 	.short	0x0064
        /*001c*/ 	.short	0x0082
	.zero		2


//--------------------- .nv.info                  --------------------------
	.section	.nv.info,"",@"SHT_CUDA_INFO"
	.align	4


	//----- nvinfo : EIATTR_REGCOUNT
	.align		4
        /*0000*/ 	.byte	0x04, 0x2f
        /*0002*/ 	.short	(.L_1 - .L_0)
	.align		4
.L_0:
        /*0004*/ 	.word	index@(_Z6reducePiPy)
        /*0008*/ 	.word	0x0000000e


	//----- nvinfo : EIATTR_FRAME_SIZE
	.align		4
.L_1:
        /*000c*/ 	.byte	0x04, 0x11
        /*000e*/ 	.short	(.L_3 - .L_2)
	.align		4
.L_2:
        /*0010*/ 	.word	index@(_Z6reducePiPy)
        /*0014*/ 	.word	0x00000000


	//----- nvinfo : EIATTR_MIN_STACK_SIZE
	.align		4
.L_3:
        /*0018*/ 	.byte	0x04, 0x12
        /*001a*/ 	.short	(.L_5 - .L_4)
	.align		4
.L_4:
        /*001c*/ 	.word	index@(_Z6reducePiPy)
        /*0020*/ 	.word	0x00000000
.L_5:


//--------------------- .nv.compat                --------------------------
	.section	.nv.compat,"",@"SHT_CUDA_COMPAT_INFO"
	.align	4
        /*0000*/ 	.byte	0x02, 0x09, 0x00, 0x00, 0x02, 0x02, 0x01, 0x00, 0x02, 0x05, 0x05, 0x00, 0x03, 0x07, 0x01, 0x01
        /*0010*/ 	.byte	0x02, 0x03, 0x00, 0x00, 0x02, 0x06, 0x01, 0x00, 0x04, 0x0b, 0x08, 0x00, 0x09, 0x00, 0x00, 0x00
        /*0020*/ 	.byte	0x00, 0x00, 0x00, 0x00


//--------------------- .nv.info._Z6reducePiPy    --------------------------
	.section	.nv.info._Z6reducePiPy,"",@"SHT_CUDA_INFO"
	.sectionflags	@""
	.align	4


	//----- nvinfo : EIATTR_CUDA_API_VERSION
	.align		4
        /*0000*/ 	.byte	0x04, 0x37
        /*0002*/ 	.short	(.L_7 - .L_6)
.L_6:
        /*0004*/ 	.word	0x00000082


	//----- nvinfo : EIATTR_KPARAM_INFO
	.align		4
.L_7:
        /*0008*/ 	.byte	0x04, 0x17
        /*000a*/ 	.short	(.L_9 - .L_8)
.L_8:
        /*000c*/ 	.word	0x00000000
        /*0010*/ 	.short	0x0001
        /*0012*/ 	.short	0x0008
        /*0014*/ 	.byte	0x00, 0xf5, 0x21, 0x00


	//----- nvinfo : EIATTR_KPARAM_INFO
	.align		4
.L_9:
        /*0018*/ 	.byte	0x04, 0x17
        /*001a*/ 	.short	(.L_11 - .L_10)
.L_10:
        /*001c*/ 	.word	0x00000000
        /*0020*/ 	.short	0x0000
        /*0022*/ 	.short	0x0000
        /*0024*/ 	.byte	0x00, 0xf5, 0x21, 0x00


	//----- nvinfo : EIATTR_SPARSE_MMA_MASK
	.align		4
.L_11:
        /*0028*/ 	.byte	0x03, 0x50
        /*002a*/ 	.short	0x0000


	//----- nvinfo : EIATTR_MAXREG_COUNT
	.align		4
        /*002c*/ 	.byte	0x03, 0x1b
        /*002e*/ 	.short	0x00ff


	//----- nvinfo : EIATTR_NUM_BARRIERS
	.align		4
        /*0030*/ 	.byte	0x02, 0x4c
        /*0032*/ 	.byte	0x01
	.zero		1


	//----- nvinfo : EIATTR_MERCURY_ISA_VERSION
	.align		4
        /*0034*/ 	.byte	0x03, 0x5f
        /*0036*/ 	.short	0x0101


	//----- nvinfo : EIATTR_VRC_CTA_INIT_COUNT
	.align		4
        /*0038*/ 	.byte	0x02, 0x4a
	.zero		1
	.zero		1


	//----- nvinfo : EIATTR_EXIT_INSTR_OFFSETS
	.align		4
        /*003c*/ 	.byte	0x04, 0x1c
        /*003e*/ 	.short	(.L_13 - .L_12)


	//   ....[0]....
.L_12:
        /*0040*/ 	.word	0x00000210


	//   ....[1]....
        /*0044*/ 	.word	0x00000280


	//----- nvinfo : EIATTR_CBANK_PARAM_SIZE
	.align		4
.L_13:
        /*0048*/ 	.byte	0x03, 0x19
        /*004a*/ 	.short	0x0010


	//----- nvinfo : EIATTR_PARAM_CBANK
	.align		4
        /*004c*/ 	.byte	0x04, 0x0a
        /*004e*/ 	.short	(.L_15 - .L_14)
	.align		4
.L_14:
        /*0050*/ 	.word	index@(.nv.constant0._Z6reducePiPy)
        /*0054*/ 	.short	0x0380
        /*0056*/ 	.short	0x0010


	//----- nvinfo : EIATTR_SW_WAR
	.align		4
.L_15:
        /*0058*/ 	.byte	0x04, 0x36
        /*005a*/ 	.short	(.L_17 - .L_16)
.L_16:
        /*005c*/ 	.word	0x00000008
.L_17:


//--------------------- .nv.callgraph             --------------------------
	.section	.nv.callgraph,"",@"SHT_CUDA_CALLGRAPH"
	.align	4
	.sectionentsize	8
	.align		4
        /*0000*/ 	.word	0x00000000
	.align		4
        /*0004*/ 	.word	0xffffffff
	.align		4
        /*0008*/ 	.word	0x00000000
	.align		4
        /*000c*/ 	.word	0xfffffffe
	.align		4
        /*0010*/ 	.word	0x00000000
	.align		4
        /*0014*/ 	.word	0xfffffffd
	.align		4
        /*0018*/ 	.word	0x00000000
	.align		4
        /*001c*/ 	.word	0xfffffffc


//--------------------- .text._Z6reducePiPy       --------------------------
	.section	.text._Z6reducePiPy,"ax",@progbits
	.align	128
        .global         _Z6reducePiPy
        .type           _Z6reducePiPy,@function
        .size           _Z6reducePiPy,(.L_x_3 - _Z6reducePiPy)
        .other          _Z6reducePiPy,@"STO_CUDA_ENTRY STV_DEFAULT"
_Z6reducePiPy:
.text._Z6reducePiPy:
[----:B------:R-:W-:Y:S01]  /*0000*/  LDC R1, c[0x0][0x37c] ;  /* 0x0000df00ff017b82 */ /* 0x000fe20000000800 */
[----:B------:R-:W0:Y:S07]  /*0010*/  S2R R9, SR_TID.X ;  /* 0x0000000000097919 */ /* 0x000e2e0000002100 */
[----:B------:R-:W0:Y:S01]  /*0020*/  S2UR UR4, SR_CTAID.X ;  /* 0x00000000000479c3 */ /* 0x000e220000002500 */
[----:B------:R-:W1:Y:S07]  /*0030*/  LDCU.64 UR6, c[0x0][0x358] ;  /* 0x00006b00ff0677ac */ /* 0x000e6e0008000a00 */
[----:B------:R-:W0:Y:S08]  /*0040*/  LDC R8, c[0x0][0x360] ;  /* 0x0000d800ff087b82 */ /* 0x000e300000000800 */
[----:B------:R-:W2:Y:S01]  /*0050*/  LDC.64 R2, c[0x0][0x380] ;  /* 0x0000e000ff027b82 */ /* 0x000ea20000000a00 */
[----:B0-----:R-:W-:-:S04]  /*0060*/  IMAD R5, R8, UR4, R9 ;  /* 0x0000000408057c24 */ /* 0x001fc8000f8e0209 */
[----:B--2---:R-:W-:-:S05]  /*0070*/  IMAD.WIDE.U32 R2, R5, 0x4, R2 ;  /* 0x0000000405027825 */ /* 0x004fca00078e0002 */
[----:B-1----:R-:W2:Y:S01]  /*0080*/  LDG.E R4, desc[UR6][R2.64] ;  /* 0x0000000602047981 */ /* 0x002ea2000c1e1900 */
[----:B------:R-:W0:Y:S01]  /*0090*/  S2UR UR5, SR_CgaCtaId ;  /* 0x00000000000579c3 */ /* 0x000e220000008800 */
[----:B------:R-:W-:Y:S01]  /*00a0*/  UMOV UR4, 0x400 ;  /* 0x0000040000047882 */ /* 0x000fe20000000000 */
[----:B------:R-:W-:Y:S02]  /*00b0*/  ISETP.GE.U32.AND P1, PT, R8, 0x2, PT ;  /* 0x000000020800780c */ /* 0x000fe40003f26070 */
[----:B------:R-:W-:Y:S01]  /*00c0*/  ISETP.NE.AND P0, PT, R9, RZ, PT ;  /* 0x000000ff0900720c */ /* 0x000fe20003f05270 */
[----:B0-----:R-:W-:-:S06]  /*00d0*/  ULEA UR4, UR5, UR4, 0x18 ;  /* 0x0000000405047291 */ /* 0x001fcc000f8ec0ff */
[----:B------:R-:W-:Y:S02]  /*00e0*/  LEA R7, R9, UR4, 0x3 ;  /* 0x0000000409077c11 */ /* 0x000fe4000f8e18ff */
[----:B--2---:R-:W-:-:S05]  /*00f0*/  SHF.R.S32.HI R5, RZ, 0x1f, R4 ;  /* 0x0000001fff057819 */ /* 0x004fca0000011404 */
[----:B------:R0:W-:Y:S01]  /*0100*/  STS.64 [R7], R4 ;  /* 0x0000000407007388 */ /* 0x0001e20000000a00 */
[----:B------:R-:W-:Y:S06]  /*0110*/  BAR.SYNC.DEFER_BLOCKING 0x0 ;  /* 0x0000000000007b1d */ /* 0x000fec0000010000 */
[----:B------:R-:W-:Y:S05]  /*0120*/  @!P1 BRA `(.L_x_0) ;  /* 0x0000000000389947 */ /* 0x000fea0003800000 */
[----:B------:R-:W-:-:S07]  /*0130*/  IMAD.MOV.U32 R0, RZ, RZ, 0x1 ;  /* 0x00000001ff007424 */ /* 0x000fce00078e00ff */
.L_x_1:
[----:B------:R-:W-:-:S04]  /*0140*/  IMAD.SHL.U32 R11, R0, 0x2, RZ ;  /* 0x00000002000b7824 */ /* 0x000fc800078e00ff */
[----:B------:R-:W-:-:S05]  /*0150*/  VIADD R2, R11, 0xffffffff ;  /* 0xffffffff0b027836 */ /* 0x000fca0000000000 */
[----:B------:R-:W-:-:S13]  /*0160*/  LOP3.LUT P1, RZ, R2, R9, RZ, 0xc0, !PT ;  /* 0x0000000902ff7212 */ /* 0x000fda000782c0ff */
[----:B------:R-:W-:Y:S01]  /*0170*/  @!P1 LEA R6, R0, R7, 0x3 ;  /* 0x0000000700069211 */ /* 0x000fe200078e18ff */
[----:B0-----:R-:W-:Y:S01]  /*0180*/  @!P1 LDS.64 R4, [R7] ;  /* 0x0000000007049984 */ /* 0x001fe20000000a00 */
[----:B------:R-:W-:-:S03]  /*0190*/  MOV R0, R11 ;  /* 0x0000000b00007202 */ /* 0x000fc60000000f00 */
[----:B------:R-:W0:Y:S02]  /*01a0*/  @!P1 LDS.64 R2, [R6] ;  /* 0x0000000006029984 */ /* 0x000e240000000a00 */
[----:B0-----:R-:W-:-:S05]  /*01b0*/  @!P1 IADD3 R2, P2, PT, R2, R4, RZ ;  /* 0x0000000402029210 */ /* 0x001fca0007f5e0ff */
[----:B------:R-:W-:-:S05]  /*01c0*/  @!P1 IMAD.X R3, R3, 0x1, R5, P2 ;  /* 0x0000000103039824 */ /* 0x000fca00010e0605 */
[----:B------:R1:W-:Y:S01]  /*01d0*/  @!P1 STS.64 [R7], R2 ;  /* 0x0000000207009388 */ /* 0x0003e20000000a00 */
[----:B------:R-:W-:Y:S01]  /*01e0*/  BAR.SYNC.DEFER_BLOCKING 0x0 ;  /* 0x0000000000007b1d */ /* 0x000fe20000010000 */
[----:B------:R-:W-:-:S13]  /*01f0*/  ISETP.GE.U32.AND P1, PT, R11, R8, PT ;  /* 0x000000080b00720c */ /* 0x000fda0003f26070 */
[----:B-1----:R-:W-:Y:S05]  /*0200*/  @!P1 BRA `(.L_x_1) ;  /* 0xfffffffc00cc9947 */ /* 0x002fea000383ffff */
.L_x_0:
[----:B------:R-:W-:Y:S05]  /*0210*/  @P0 EXIT ;  /* 0x000000000000094d */ /* 0x000fea0003800000 */
[----:B------:R-:W1:Y:S01]  /*0220*/  S2UR UR5, SR_CgaCtaId ;  /* 0x00000000000579c3 */ /* 0x000e620000008800 */
[----:B------:R-:W-:-:S07]  /*0230*/  UMOV UR4, 0x400 ;  /* 0x0000040000047882 */ /* 0x000fce0000000000 */
[----:B0-----:R-:W0:Y:S01]  /*0240*/  LDC.64 R4, c[0x0][0x388] ;  /* 0x0000e200ff047b82 */ /* 0x001e220000000a00 */
[----:B-1----:R-:W-:-:S09]  /*0250*/  ULEA UR4, UR5, UR4, 0x18 ;  /* 0x0000000405047291 */ /* 0x002fd2000f8ec0ff */
[----:B------:R-:W0:Y:S04]  /*0260*/  LDS.64 R2, [UR4] ;  /* 0x00000004ff027984 */ /* 0x000e280008000a00 */
[----:B0-----:R-:W-:Y:S01]  /*0270*/  REDG.E.ADD.64.STRONG.GPU desc[UR6][R4.64], R2 ;  /* 0x000000020400798e */ /* 0x001fe2000c12e506 */
[----:B------:R-:W-:Y:S05]  /*0280*/  EXIT ;  /* 0x000000000000794d */ /* 0x000fea0003800000 */
.L_x_2:
[----:B------:R-:W-:-:S00]  /*0290*/  BRA `(.L_x_2) ;  /* 0xfffffffc00fc7947 */ /* 0x000fc0000383ffff */
[----:B------:R-:W-:-:S00]  /*02a0*/  NOP ;  /* 0x0000000000007918 */ /* 0x000fc00000000000 */
        /* <DEDUP_REMOVED lines=13> */
.L_x_3:


//--------------------- .nv.shared._Z6reducePiPy  --------------------------
	.section	.nv.shared._Z6reducePiPy,"aw",@nobits
	.sectionflags	@""
	.align	8
.nv.shared._Z6reducePiPy:
	.zero		3072


//--------------------- .nv.shared.reserved.0     --------------------------
	.section	.nv.shared.reserved.0,"aw",@nobits
	.weak		__nv_reservedSMEM_offset_0_alias
	.size		__nv_reservedSMEM_offset_0_alias, 0, 64
	.other		__nv_reservedSMEM_offset_0_alias,@"STO_CUDA_RESERVED_SHARED STV_DEFAULT"
__nv_reservedSMEM_offset_0_alias:
	.zero		0
	.zero		64


//--------------------- .nv.constant0._Z6reducePiPy --------------------------
	.section	.nv.constant0._Z6reducePiPy,"a",@progbits
	.sectionflags	@""
	.align	4
.nv.constant0._Z6reducePiPy:
	.zero		912


//--------------------- SYMBOLS --------------------------

	.type		.nv.reservedSmem.offset0,@object
	.size		.nv.reservedSmem.offset0,0x4
	.type		.nv.reservedSmem.cap,@object
	.size		.nv.reservedSmem.cap,0x4
